	.headerflags	@"EF_CUDA_TEXMODE_UNIFIED EF_CUDA_64BIT_ADDRESS EF_CUDA_ACCELERATORS EF_CUDA_SM90 EF_CUDA_VIRTUAL_SM(EF_CUDA_SM90)"
	.elftype	@"ET_EXEC"


//--------------------- .nv.info                  --------------------------
	.section	.nv.info,"",@"SHT_CUDA_INFO"
	.align	4


	//----- nvinfo : EIATTR_REGCOUNT
	.align		4
        /*0000*/ 	.byte	0x04, 0x2f
        /*0002*/ 	.short	(.L_2 - .L_1)
	.align		4
.L_1:
        /*0004*/ 	.word	index@(triton_poi_fused_add_div_gelu_mul_4)
        /*0008*/ 	.word	0x00000012


	//----- nvinfo : EIATTR_MIN_STACK_SIZE
	.align		4
.L_2:
        /*000c*/ 	.byte	0x04, 0x12
        /*000e*/ 	.short	(.L_4 - .L_3)
	.align		4
.L_3:
        /*0010*/ 	.word	index@(triton_poi_fused_add_div_gelu_mul_4)
        /*0014*/ 	.word	0x00000000


	//----- nvinfo : EIATTR_FRAME_SIZE
	.align		4
.L_4:
        /*0018*/ 	.byte	0x04, 0x11
        /*001a*/ 	.short	(.L_6 - .L_5)
	.align		4
.L_5:
        /*001c*/ 	.word	index@(triton_poi_fused_add_div_gelu_mul_4)
        /*0020*/ 	.word	0x00000000


	//----- nvinfo : EIATTR_MIN_STACK_SIZE
	.align		4
.L_6:
        /*0024*/ 	.byte	0x04, 0x12
        /*0026*/ 	.short	(.L_8 - .L_7)
	.align		4
.L_7:
        /*0028*/ 	.word	index@(triton_poi_fused_add_div_gelu_mul_4)
        /*002c*/ 	.word	0x00000000
.L_8:


//--------------------- .nv.info.triton_poi_fused_add_div_gelu_mul_4 --------------------------
	.section	.nv.info.triton_poi_fused_add_div_gelu_mul_4,"",@"SHT_CUDA_INFO"
	.sectionflags	@""
	.align	4


	//----- nvinfo : EIATTR_CUDA_API_VERSION
	.align		4
        /*0000*/ 	.byte	0x04, 0x37
        /*0002*/ 	.short	(.L_10 - .L_9)
.L_9:
        /*0004*/ 	.word	0x0000007c


	//----- nvinfo : EIATTR_KPARAM_INFO
	.align		4
.L_10:
        /*0008*/ 	.byte	0x04, 0x17
        /*000a*/ 	.short	(.L_12 - .L_11)
.L_11:
        /*000c*/ 	.word	0x00000000
        /*0010*/ 	.short	0x0006
        /*0012*/ 	.short	0x0030
        /*0014*/ 	.byte	0x00, 0xf0, 0x11, 0x00


	//----- nvinfo : EIATTR_KPARAM_INFO
	.align		4
.L_12:
        /*0018*/ 	.byte	0x04, 0x17
        /*001a*/ 	.short	(.L_14 - .L_13)
.L_13:
        /*001c*/ 	.word	0x00000000
        /*0020*/ 	.short	0x0005
        /*0022*/ 	.short	0x0028
        /*0024*/ 	.byte	0x00, 0xf4, 0x21, 0x00


	//----- nvinfo : EIATTR_KPARAM_INFO
	.align		4
.L_14:
        /*0028*/ 	.byte	0x04, 0x17
        /*002a*/ 	.short	(.L_16 - .L_15)
.L_15:
        /*002c*/ 	.word	0x00000000
        /*0030*/ 	.short	0x0004
        /*0032*/ 	.short	0x0020
        /*0034*/ 	.byte	0x00, 0xf4, 0x21, 0x00


	//----- nvinfo : EIATTR_KPARAM_INFO
	.align		4
.L_16:
        /*0038*/ 	.byte	0x04, 0x17
        /*003a*/ 	.short	(.L_18 - .L_17)
.L_17:
        /*003c*/ 	.word	0x00000000
        /*0040*/ 	.short	0x0003
        /*0042*/ 	.short	0x0018
        /*0044*/ 	.byte	0x00, 0xf4, 0x21, 0x00


	//----- nvinfo : EIATTR_KPARAM_INFO
	.align		4
.L_18:
        /*0048*/ 	.byte	0x04, 0x17
        /*004a*/ 	.short	(.L_20 - .L_19)
.L_19:
        /*004c*/ 	.word	0x00000000
        /*0050*/ 	.short	0x0002
        /*0052*/ 	.short	0x0010
        /*0054*/ 	.byte	0x00, 0xf4, 0x21, 0x00


	//----- nvinfo : EIATTR_KPARAM_INFO
	.align		4
.L_20:
        /*0058*/ 	.byte	0x04, 0x17
        /*005a*/ 	.short	(.L_22 - .L_21)
.L_21:
        /*005c*/ 	.word	0x00000000
        /*0060*/ 	.short	0x0001
        /*0062*/ 	.short	0x0008
        /*0064*/ 	.byte	0x00, 0xf4, 0x21, 0x00


	//----- nvinfo : EIATTR_KPARAM_INFO
	.align		4
.L_22:
        /*0068*/ 	.byte	0x04, 0x17
        /*006a*/ 	.short	(.L_24 - .L_23)
.L_23:
        /*006c*/ 	.word	0x00000000
        /*0070*/ 	.short	0x0000
        /*0072*/ 	.short	0x0000
        /*0074*/ 	.byte	0x00, 0xf4, 0x21, 0x00


	//----- nvinfo : EIATTR_SPARSE_MMA_MASK
	.align		4
.L_24:
        /*0078*/ 	.byte	0x03, 0x50
        /*007a*/ 	.short	0x0000


	//----- nvinfo : EIATTR_MAXREG_COUNT
	.align		4
        /*007c*/ 	.byte	0x03, 0x1b
        /*007e*/ 	.short	0x00ff


	//----- nvinfo : EIATTR_EXIT_INSTR_OFFSETS
	.align		4
        /*0080*/ 	.byte	0x04, 0x1c
        /*0082*/ 	.short	(.L_26 - .L_25)


	//   ....[0]....
.L_25:
        /*0084*/ 	.word	0x00000520


	//   ....[1]....
        /*0088*/ 	.word	0x00000540


	//----- nvinfo : EIATTR_REQNTID
	.align		4
.L_26:
        /*008c*/ 	.byte	0x04, 0x10
        /*008e*/ 	.short	(.L_28 - .L_27)
.L_27:
        /*0090*/ 	.word	0x00000080
        /*0094*/ 	.word	0x00000001
        /*0098*/ 	.word	0x00000001


	//----- nvinfo : EIATTR_CBANK_PARAM_SIZE
	.align		4
.L_28:
        /*009c*/ 	.byte	0x03, 0x19
        /*009e*/ 	.short	0x0034


	//----- nvinfo : EIATTR_PARAM_CBANK
	.align		4
        /*00a0*/ 	.byte	0x04, 0x0a
        /*00a2*/ 	.short	(.L_30 - .L_29)
	.align		4
.L_29:
        /*00a4*/ 	.word	index@(.nv.constant0.triton_poi_fused_add_div_gelu_mul_4)
        /*00a8*/ 	.short	0x0210
        /*00aa*/ 	.short	0x0034


	//----- nvinfo : EIATTR_SW_WAR
	.align		4
.L_30:
        /*00ac*/ 	.byte	0x04, 0x36
        /*00ae*/ 	.short	(.L_32 - .L_31)
.L_31:
        /*00b0*/ 	.word	0x00000008
.L_32:


//--------------------- .nv.callgraph             --------------------------
	.section	.nv.callgraph,"",@"SHT_CUDA_CALLGRAPH"
	.align	4
	.sectionentsize	8
	.align		4
        /*0000*/ 	.word	0x00000000
	.align		4
        /*0004*/ 	.word	0xffffffff
	.align		4
        /*0008*/ 	.word	0x00000000
	.align		4
        /*000c*/ 	.word	0xfffffffe
	.align		4
        /*0010*/ 	.word	0x00000000
	.align		4
        /*0014*/ 	.word	0xfffffffd
	.align		4
        /*0018*/ 	.word	0x00000000
	.align		4
        /*001c*/ 	.word	0xfffffffc


//--------------------- .nv.constant4             --------------------------
	.section	.nv.constant4,"a",@progbits
	.align	8
	.align		8
.nv.constant4:
        /*0000*/ 	.dword	_$_str


//--------------------- .text.triton_poi_fused_add_div_gelu_mul_4 --------------------------
	.section	.text.triton_poi_fused_add_div_gelu_mul_4,"ax",@progbits
	.align	128
        .global         triton_poi_fused_add_div_gelu_mul_4
        .type           triton_poi_fused_add_div_gelu_mul_4,@function
        .size           triton_poi_fused_add_div_gelu_mul_4,(.L_x_1 - triton_poi_fused_add_div_gelu_mul_4)
        .other          triton_poi_fused_add_div_gelu_mul_4,@"STO_CUDA_ENTRY STV_DEFAULT"
triton_poi_fused_add_div_gelu_mul_4:
.text.triton_poi_fused_add_div_gelu_mul_4:
[----:B------:R-:W0:Y:S01]  /*0000*/  LDC R1, c[0x0][0x28] ;  /* 0x00000a00ff017b82 */ /* 0x000e220000000800 */
[----:B------:R-:W1:Y:S07]  /*0010*/  S2R R0, SR_TID.X ;  /* 0x0000000000007919 */ /* 0x000e6e0000002100 */
[----:B------:R-:W2:Y:S01]  /*0020*/  LDC.64 R4, c[0x0][0x218] ;  /* 0x00008600ff047b82 */ /* 0x000ea20000000a00 */
[----:B------:R-:W-:Y:S01]  /*0030*/  HFMA2.MMA R2, -RZ, RZ, 0, 0 ;  /* 0x00000000ff027435 */ /* 0x000fe200000001ff */
[----:B------:R-:W-:Y:S01]  /*0040*/  ULDC.64 UR4, c[0x0][0x208] ;  /* 0x0000820000047ab9 */ /* 0x000fe20000000a00 */
[----:B------:R-:W3:Y:S01]  /*0050*/  S2R R3, SR_CTAID.X ;  /* 0x0000000000037919 */ /* 0x000ee20000002500 */
[----:B------:R-:W-:-:S04]  /*0060*/  ULDC.64 UR6, c[0x0][0x238] ;  /* 0x00008e0000067ab9 */ /* 0x000fc80000000a00 */
[----:B------:R-:W4:Y:S08]  /*0070*/  LDC.64 R6, c[0x0][0x228] ;  /* 0x00008a00ff067b82 */ /* 0x000f300000000a00 */
[----:B------:R-:W5:Y:S08]  /*0080*/  LDC.64 R10, c[0x0][0x220] ;  /* 0x00008800ff0a7b82 */ /* 0x000f700000000a00 */
[----:B------:R-:W5:Y:S01]  /*0090*/  LDC.64 R12, c[0x0][0x230] ;  /* 0x00008c00ff0c7b82 */ /* 0x000f620000000a00 */
[----:B-1----:R-:W-:-:S04]  /*00a0*/  LOP3.LUT R0, R0, 0x7f, RZ, 0xc0, !PT ;  /* 0x0000007f00007812 */ /* 0x002fc800078ec0ff */
[----:B---3--:R-:W-:-:S04]  /*00b0*/  LEA R0, R3, R0, 0x7 ;  /* 0x0000000003007211 */ /* 0x008fc800078e38ff */
[C---:B------:R-:W-:Y:S01]  /*00c0*/  ISETP.GE.AND P0, PT, R0.reuse, 0x400, PT ;  /* 0x000004000000780c */ /* 0x040fe20003f06270 */
[----:B--2---:R-:W-:-:S12]  /*00d0*/  IMAD.WIDE R4, R0, 0x4, R4 ;  /* 0x0000000400047825 */ /* 0x004fd800078e0204 */
[----:B------:R1:W2:Y:S01]  /*00e0*/  @!P0 LDG.E R2, desc[UR4][R4.64] ;  /* 0x0000000404028981 */ /* 0x0002a2000c1e1900 */
[----:B------:R-:W-:-:S04]  /*00f0*/  SHF.R.S32.HI R9, RZ, 0x18, R3 ;  /* 0x00000018ff097819 */ /* 0x000fc80000011403 */
[----:B------:R-:W-:-:S04]  /*0100*/  SGXT R9, R9, 0x1 ;  /* 0x000000010909781a */ /* 0x000fc80000000200 */
[----:B------:R-:W-:-:S04]  /*0110*/  LEA.HI R3, R9, R0, RZ, 0x8 ;  /* 0x0000000009037211 */ /* 0x000fc800078f40ff */
[----:B------:R-:W-:Y:S02]  /*0120*/  SHF.R.S32.HI R14, RZ, 0x8, R3 ;  /* 0x00000008ff0e7819 */ /* 0x000fe40000011403 */
[----:B------:R-:W-:-:S03]  /*0130*/  MOV R3, RZ ;  /* 0x000000ff00037202 */ /* 0x000fc60000000f00 */
[----:B----4-:R-:W-:-:S05]  /*0140*/  IMAD.WIDE R6, R14, 0x4, R6 ;  /* 0x000000040e067825 */ /* 0x010fca00078e0206 */
[----:B------:R3:W4:Y:S01]  /*0150*/  @!P0 LDG.E.EL R3, desc[UR4][R6.64] ;  /* 0x0000000406038981 */ /* 0x000722000c2e1900 */
[----:B------:R-:W-:Y:S01]  /*0160*/  LEA.HI R9, R9, R0, RZ, 0x4 ;  /* 0x0000000009097211 */ /* 0x000fe200078f20ff */
[----:B-1----:R-:W-:-:S03]  /*0170*/  HFMA2.MMA R4, -RZ, RZ, 0, 0 ;  /* 0x00000000ff047435 */ /* 0x002fc600000001ff */
[----:B------:R-:W-:Y:S02]  /*0180*/  LOP3.LUT R5, R9, 0xfffffff0, RZ, 0xc0, !PT ;  /* 0xfffffff009057812 */ /* 0x000fe400078ec0ff */
[----:B------:R-:W1:Y:S03]  /*0190*/  LDC.64 R8, c[0x0][0x210] ;  /* 0x00008400ff087b82 */ /* 0x000e660000000a00 */
[----:B------:R-:W-:-:S05]  /*01a0*/  IMAD.IADD R5, R0, 0x1, -R5 ;  /* 0x0000000100057824 */ /* 0x000fca00078e0a05 */
[----:B------:R-:W-:-:S05]  /*01b0*/  LEA R15, R14, R5, 0x4 ;  /* 0x000000050e0f7211 */ /* 0x000fca00078e20ff */
[----:B-----5:R-:W-:-:S05]  /*01c0*/  IMAD.WIDE R10, R15, 0x4, R10 ;  /* 0x000000040f0a7825 */ /* 0x020fca00078e020a */
[----:B------:R5:W4:Y:S01]  /*01d0*/  @!P0 LDG.E.EL R4, desc[UR4][R10.64] ;  /* 0x000000040a048981 */ /* 0x000b22000c2e1900 */
[----:B0-----:R-:W-:-:S04]  /*01e0*/  IMAD.WIDE R12, R5, 0x4, R12 ;  /* 0x00000004050c7825 */ /* 0x001fc800078e020c */
[----:B---3--:R-:W-:Y:S02]  /*01f0*/  IMAD.MOV.U32 R6, RZ, RZ, RZ ;  /* 0x000000ffff067224 */ /* 0x008fe400078e00ff */
[----:B-1----:R-:W-:Y:S01]  /*0200*/  IMAD.WIDE R8, R5, 0x4, R8 ;  /* 0x0000000405087825 */ /* 0x002fe200078e0208 */
[----:B------:R-:W-:-:S04]  /*0210*/  MOV R5, RZ ;  /* 0x000000ff00057202 */ /* 0x000fc80000000f00 */
[----:B------:R0:W3:Y:S04]  /*0220*/  @!P0 LDG.E.EL R6, desc[UR4][R8.64] ;  /* 0x0000000408068981 */ /* 0x0000e8000c2e1900 */
[----:B------:R-:W3:Y:S01]  /*0230*/  @!P0 LDG.E.EL R5, desc[UR4][R12.64] ;  /* 0x000000040c058981 */ /* 0x000ee2000c2e1900 */
[----:B------:R-:W-:Y:S01]  /*0240*/  HFMA2.MMA R7, -RZ, RZ, 0.470947265625, -12.46875 ;  /* 0x3789ca3cff077435 */ /* 0x000fe200000001ff */
[----:B-----5:R-:W-:Y:S01]  /*0250*/  MOV R10, 0xb9f560b9 ;  /* 0xb9f560b9000a7802 */ /* 0x020fe20000000f00 */
[----:B------:R-:W-:Y:S01]  /*0260*/  IMAD.MOV.U32 R11, RZ, RZ, 0x3bac840b ;  /* 0x3bac840bff0b7424 */ /* 0x000fe200078e00ff */
[----:B0-----:R-:W-:Y:S02]  /*0270*/  HFMA2.MMA R8, -RZ, RZ, -1.26171875, -2.110004425048828125e-05 ;  /* 0xbd0c8162ff087435 */ /* 0x001fe400000001ff */
[----:B------:R-:W-:Y:S01]  /*0280*/  HFMA2.MMA R9, -RZ, RZ, 1.853515625, -0.00091457366943359375 ;  /* 0x3f6a937eff097435 */ /* 0x000fe200000001ff */
[----:B--2---:R-:W-:-:S04]  /*0290*/  FMUL R14, R2, 0.70710676908493041992 ;  /* 0x3f3504f3020e7820 */ /* 0x004fc80000400000 */
[----:B------:R-:W-:-:S05]  /*02a0*/  FADD.FTZ R15, |R14|, -RZ ;  /* 0x800000ff0e0f7221 */ /* 0x000fca0000010200 */
[----:B------:R-:W-:-:S13]  /*02b0*/  FSETP.GE.AND P3, PT, R15, 1.0029599666595458984, PT ;  /* 0x3f8060fe0f00780b */ /* 0x000fda0003f66000 */
[----:B------:R-:W-:Y:S01]  /*02c0*/  @!P3 MOV R7, 0x38b1e96a ;  /* 0x38b1e96a0007b802 */ /* 0x000fe20000000f00 */
[----:B------:R-:W-:Y:S01]  /*02d0*/  @!P3 FMUL R15, R14, R14 ;  /* 0x0000000e0e0fb220 */ /* 0x000fe20000400000 */
[----:B------:R-:W-:Y:S01]  /*02e0*/  @!P3 MOV R10, 0xba574d20 ;  /* 0xba574d20000ab802 */ /* 0x000fe20000000f00 */
[----:B------:R-:W-:Y:S01]  /*02f0*/  @!P3 IMAD.MOV.U32 R11, RZ, RZ, 0x3baad5ea ;  /* 0x3baad5eaff0bb424 */ /* 0x000fe200078e00ff */
[----:B------:R-:W-:Y:S02]  /*0300*/  @!P3 MOV R8, 0xbcdc1be7 ;  /* 0xbcdc1be70008b802 */ /* 0x000fe40000000f00 */
[----:B------:R-:W-:Y:S01]  /*0310*/  @!P3 MOV R9, 0xbec093ac ;  /* 0xbec093ac0009b802 */ /* 0x000fe20000000f00 */
[----:B------:R-:W-:Y:S01]  /*0320*/  FFMA.FTZ R10, R15, R7, R10 ;  /* 0x000000070f0a7223 */ /* 0x000fe2000001000a */
[----:B------:R-:W-:Y:S01]  /*0330*/  MOV R7, 0x3e1cf906 ;  /* 0x3e1cf90600077802 */ /* 0x000fe20000000f00 */
[----:B------:R-:W-:Y:S01]  /*0340*/  @!P3 IMAD.MOV.U32 R7, RZ, RZ, 0x3de718af ;  /* 0x3de718afff07b424 */ /* 0x000fe200078e00ff */
[C---:B----4-:R-:W-:Y:S01]  /*0350*/  FSETP.GT.AND P1, PT, |R3|.reuse, 8.50705917302346158658e+37, PT ;  /* 0x7e8000000300780b */ /* 0x050fe20003f24200 */
[----:B------:R-:W-:Y:S01]  /*0360*/  FFMA.FTZ R11, R10, R15, R11 ;  /* 0x0000000f0a0b7223 */ /* 0x000fe2000001000b */
[----:B------:R-:W-:-:S03]  /*0370*/  FSETP.GEU.AND P2, PT, |R3|, 1.175494350822287508e-38, PT ;  /* 0x008000000300780b */ /* 0x000fc60003f4e200 */
[-C--:B------:R-:W-:Y:S01]  /*0380*/  FFMA.FTZ R10, R11, R15.reuse, R8 ;  /* 0x0000000f0b0a7223 */ /* 0x080fe20000010008 */
[----:B------:R-:W-:Y:S02]  /*0390*/  MOV R8, 0x3f20d842 ;  /* 0x3f20d84200087802 */ /* 0x000fe40000000f00 */
[----:B------:R-:W-:Y:S01]  /*03a0*/  @!P3 MOV R8, 0x3e0375d3 ;  /* 0x3e0375d30008b802 */ /* 0x000fe20000000f00 */
[----:B------:R-:W-:Y:S01]  /*03b0*/  FFMA.FTZ R10, R10, R15, R7 ;  /* 0x0000000f0a0a7223 */ /* 0x000fe20000010007 */
[----:B------:R-:W-:-:S03]  /*03c0*/  FSEL R7, -R15, R14, P3 ;  /* 0x0000000e0f077208 */ /* 0x000fc60001800100 */
[-C--:B------:R-:W-:Y:S01]  /*03d0*/  FFMA.FTZ R9, R10, R15.reuse, R9 ;  /* 0x0000000f0a097223 */ /* 0x080fe20000010009 */
[----:B------:R-:W-:Y:S01]  /*03e0*/  @P1 FMUL R3, R3, 0.25 ;  /* 0x3e80000003031820 */ /* 0x000fe20000400000 */
[----:B------:R-:W-:Y:S02]  /*03f0*/  @P1 FMUL R4, R4, 0.25 ;  /* 0x3e80000004041820 */ /* 0x000fe40000400000 */
[----:B------:R-:W-:Y:S01]  /*0400*/  FFMA.FTZ R8, R9, R15, R8 ;  /* 0x0000000f09087223 */ /* 0x000fe20000010008 */
[----:B------:R-:W-:Y:S01]  /*0410*/  @!P2 FMUL R3, R3, 16777216 ;  /* 0x4b8000000303a820 */ /* 0x000fe20000400000 */
[----:B------:R-:W-:Y:S02]  /*0420*/  @!P2 FMUL R4, R4, 16777216 ;  /* 0x4b8000000404a820 */ /* 0x000fe40000400000 */
[----:B------:R-:W-:-:S03]  /*0430*/  FFMA.FTZ R7, R8, R7, R7 ;  /* 0x0000000708077223 */ /* 0x000fc60000010007 */
[----:B------:R-:W0:Y:S08]  /*0440*/  MUFU.RCP R3, R3 ;  /* 0x0000000300037308 */ /* 0x000e300000001000 */
[----:B------:R-:W1:Y:S01]  /*0450*/  @P3 MUFU.EX2 R8, R7 ;  /* 0x0000000700083308 */ /* 0x000e620000000800 */
[----:B0-----:R-:W-:Y:S01]  /*0460*/  FMUL R11, R3, R4 ;  /* 0x00000004030b7220 */ /* 0x001fe20000400000 */
[----:B------:R-:W-:Y:S01]  /*0470*/  SHF.R.S32.HI R3, RZ, 0x1f, R0 ;  /* 0x0000001fff037819 */ /* 0x000fe20000011400 */
[----:B-1----:R-:W-:-:S05]  /*0480*/  @P3 FADD R8, -R8, 1 ;  /* 0x3f80000008083421 */ /* 0x002fca0000000100 */
[----:B------:R-:W-:Y:S01]  /*0490*/  @P3 LOP3.LUT R7, R8, 0x80000000, R14, 0xf8, !PT ;  /* 0x8000000008073812 */ /* 0x000fe200078ef80e */
[----:B------:R-:W-:-:S04]  /*04a0*/  FMUL R8, R2, 0.5 ;  /* 0x3f00000002087820 */ /* 0x000fc80000400000 */
[----:B------:R-:W-:-:S04]  /*04b0*/  FADD R9, R7, 1 ;  /* 0x3f80000007097421 */ /* 0x000fc80000000000 */
[----:B------:R-:W-:-:S04]  /*04c0*/  FMUL R2, R8, R9 ;  /* 0x0000000908027220 */ /* 0x000fc80000400000 */
[----:B------:R-:W-:Y:S01]  /*04d0*/  FMUL R4, R2, R11 ;  /* 0x0000000b02047220 */ /* 0x000fe20000400000 */
[----:B------:R-:W-:-:S03]  /*04e0*/  LEA R2, P1, R0, UR6, 0x2 ;  /* 0x0000000600027c11 */ /* 0x000fc6000f8210ff */
[----:B---3--:R-:W-:Y:S01]  /*04f0*/  FFMA R5, R4, R6, R5 ;  /* 0x0000000604057223 */ /* 0x008fe20000000005 */
[----:B------:R-:W-:-:S03]  /*0500*/  LEA.HI.X R3, R0, UR7, R3, 0x2, P1 ;  /* 0x0000000700037c11 */ /* 0x000fc600088f1403 */
[----:B------:R-:W-:Y:S01]  /*0510*/  FFMA R5, R8, R9, R5 ;  /* 0x0000000908057223 */ /* 0x000fe20000000005 */
[----:B------:R-:W-:Y:S06]  /*0520*/  @P0 EXIT ;  /* 0x000000000000094d */ /* 0x000fec0003800000 */
[----:B------:R-:W-:Y:S01]  /*0530*/  STG.E desc[UR4][R2.64], R5 ;  /* 0x0000000502007986 */ /* 0x000fe2000c101904 */
[----:B------:R-:W-:Y:S05]  /*0540*/  EXIT ;  /* 0x000000000000794d */ /* 0x000fea0003800000 */
.L_x_0:
[----:B------:R-:W-:-:S00]  /*0550*/  BRA `(.L_x_0) ;  /* 0xfffffffc00fc7947 */ /* 0x000fc0000383ffff */
[----:B------:R-:W-:-:S00]  /*0560*/  NOP ;  /* 0x0000000000007918 */ /* 0x000fc00000000000 */
        /* <DEDUP_REMOVED lines=9> */
.L_x_1:


//--------------------- .nv.global.init           --------------------------
	.section	.nv.global.init,"aw",@progbits
.nv.global.init:
	.type		_$_str,@object
	.size		_$_str,(.L_0 - _$_str)
_$_str:
        /*0000*/ 	.byte	0x5f, 0x5f, 0x43, 0x55, 0x44, 0x41, 0x5f, 0x46, 0x54, 0x5a, 0x00
.L_0:


//--------------------- .nv.constant0.triton_poi_fused_add_div_gelu_mul_4 --------------------------
	.section	.nv.constant0.triton_poi_fused_add_div_gelu_mul_4,"a",@progbits
	.sectionflags	@""
	.align	4
.nv.constant0.triton_poi_fused_add_div_gelu_mul_4:
	.zero		580
